	.headerflags	@"EF_CUDA_TEXMODE_UNIFIED EF_CUDA_64BIT_ADDRESS EF_CUDA_ACCELERATORS EF_CUDA_SM90 EF_CUDA_VIRTUAL_SM(EF_CUDA_SM90)"
	.elftype	@"ET_EXEC"


//--------------------- .nv.info                  --------------------------
	.section	.nv.info,"",@"SHT_CUDA_INFO"
	.align	4


	//----- nvinfo : EIATTR_REGCOUNT
	.align		4
        /*0000*/ 	.byte	0x04, 0x2f
        /*0002*/ 	.short	(.L_1 - .L_0)
	.align		4
.L_0:
        /*0004*/ 	.word	index@(triton_poi_fused_clone_1)
        /*0008*/ 	.word	0x00000014


	//----- nvinfo : EIATTR_MIN_STACK_SIZE
	.align		4
.L_1:
        /*000c*/ 	.byte	0x04, 0x12
        /*000e*/ 	.short	(.L_3 - .L_2)
	.align		4
.L_2:
        /*0010*/ 	.word	index@(triton_poi_fused_clone_1)
        /*0014*/ 	.word	0x00000000


	//----- nvinfo : EIATTR_FRAME_SIZE
	.align		4
.L_3:
        /*0018*/ 	.byte	0x04, 0x11
        /*001a*/ 	.short	(.L_5 - .L_4)
	.align		4
.L_4:
        /*001c*/ 	.word	index@(triton_poi_fused_clone_1)
        /*0020*/ 	.word	0x00000000


	//----- nvinfo : EIATTR_MIN_STACK_SIZE
	.align		4
.L_5:
        /*0024*/ 	.byte	0x04, 0x12
        /*0026*/ 	.short	(.L_7 - .L_6)
	.align		4
.L_6:
        /*0028*/ 	.word	index@(triton_poi_fused_clone_1)
        /*002c*/ 	.word	0x00000000
.L_7:


//--------------------- .nv.info.triton_poi_fused_clone_1 --------------------------
	.section	.nv.info.triton_poi_fused_clone_1,"",@"SHT_CUDA_INFO"
	.sectionflags	@""
	.align	4


	//----- nvinfo : EIATTR_CUDA_API_VERSION
	.align		4
        /*0000*/ 	.byte	0x04, 0x37
        /*0002*/ 	.short	(.L_9 - .L_8)
.L_8:
        /*0004*/ 	.word	0x0000007c


	//----- nvinfo : EIATTR_KPARAM_INFO
	.align		4
.L_9:
        /*0008*/ 	.byte	0x04, 0x17
        /*000a*/ 	.short	(.L_11 - .L_10)
.L_10:
        /*000c*/ 	.word	0x00000000
        /*0010*/ 	.short	0x0006
        /*0012*/ 	.short	0x0030
        /*0014*/ 	.byte	0x00, 0xf0, 0x11, 0x00


	//----- nvinfo : EIATTR_KPARAM_INFO
	.align		4
.L_11:
        /*0018*/ 	.byte	0x04, 0x17
        /*001a*/ 	.short	(.L_13 - .L_12)
.L_12:
        /*001c*/ 	.word	0x00000000
        /*0020*/ 	.short	0x0005
        /*0022*/ 	.short	0x0028
        /*0024*/ 	.byte	0x00, 0xf4, 0x21, 0x00


	//----- nvinfo : EIATTR_KPARAM_INFO
	.align		4
.L_13:
        /*0028*/ 	.byte	0x04, 0x17
        /*002a*/ 	.short	(.L_15 - .L_14)
.L_14:
        /*002c*/ 	.word	0x00000000
        /*0030*/ 	.short	0x0004
        /*0032*/ 	.short	0x0020
        /*0034*/ 	.byte	0x00, 0xf4, 0x21, 0x00


	//----- nvinfo : EIATTR_KPARAM_INFO
	.align		4
.L_15:
        /*0038*/ 	.byte	0x04, 0x17
        /*003a*/ 	.short	(.L_17 - .L_16)
.L_16:
        /*003c*/ 	.word	0x00000000
        /*0040*/ 	.short	0x0003
        /*0042*/ 	.short	0x0018
        /*0044*/ 	.byte	0x00, 0xf4, 0x21, 0x00


	//----- nvinfo : EIATTR_KPARAM_INFO
	.align		4
.L_17:
        /*0048*/ 	.byte	0x04, 0x17
        /*004a*/ 	.short	(.L_19 - .L_18)
.L_18:
        /*004c*/ 	.word	0x00000000
        /*0050*/ 	.short	0x0002
        /*0052*/ 	.short	0x0010
        /*0054*/ 	.byte	0x00, 0xf4, 0x21, 0x00


	//----- nvinfo : EIATTR_KPARAM_INFO
	.align		4
.L_19:
        /*0058*/ 	.byte	0x04, 0x17
        /*005a*/ 	.short	(.L_21 - .L_20)
.L_20:
        /*005c*/ 	.word	0x00000000
        /*0060*/ 	.short	0x0001
        /*0062*/ 	.short	0x0008
        /*0064*/ 	.byte	0x00, 0xf4, 0x21, 0x00


	//----- nvinfo : EIATTR_KPARAM_INFO
	.align		4
.L_21:
        /*0068*/ 	.byte	0x04, 0x17
        /*006a*/ 	.short	(.L_23 - .L_22)
.L_22:
        /*006c*/ 	.word	0x00000000
        /*0070*/ 	.short	0x0000
        /*0072*/ 	.short	0x0000
        /*0074*/ 	.byte	0x00, 0xf4, 0x21, 0x00


	//----- nvinfo : EIATTR_SPARSE_MMA_MASK
	.align		4
.L_23:
        /*0078*/ 	.byte	0x03, 0x50
        /*007a*/ 	.short	0x0000


	//----- nvinfo : EIATTR_MAXREG_COUNT
	.align		4
        /*007c*/ 	.byte	0x03, 0x1b
        /*007e*/ 	.short	0x00ff


	//----- nvinfo : EIATTR_EXIT_INSTR_OFFSETS
	.align		4
        /*0080*/ 	.byte	0x04, 0x1c
        /*0082*/ 	.short	(.L_25 - .L_24)


	//   ....[0]....
.L_24:
        /*0084*/ 	.word	0x000002c0


	//   ....[1]....
        /*0088*/ 	.word	0x000002e0


	//----- nvinfo : EIATTR_REQNTID
	.align		4
.L_25:
        /*008c*/ 	.byte	0x04, 0x10
        /*008e*/ 	.short	(.L_27 - .L_26)
.L_26:
        /*0090*/ 	.word	0x00000080
        /*0094*/ 	.word	0x00000001
        /*0098*/ 	.word	0x00000001


	//----- nvinfo : EIATTR_CBANK_PARAM_SIZE
	.align		4
.L_27:
        /*009c*/ 	.byte	0x03, 0x19
        /*009e*/ 	.short	0x0034


	//----- nvinfo : EIATTR_PARAM_CBANK
	.align		4
        /*00a0*/ 	.byte	0x04, 0x0a
        /*00a2*/ 	.short	(.L_29 - .L_28)
	.align		4
.L_28:
        /*00a4*/ 	.word	index@(.nv.constant0.triton_poi_fused_clone_1)
        /*00a8*/ 	.short	0x0210
        /*00aa*/ 	.short	0x0034


	//----- nvinfo : EIATTR_SW_WAR
	.align		4
.L_29:
        /*00ac*/ 	.byte	0x04, 0x36
        /*00ae*/ 	.short	(.L_31 - .L_30)
.L_30:
        /*00b0*/ 	.word	0x00000008
.L_31:


//--------------------- .nv.callgraph             --------------------------
	.section	.nv.callgraph,"",@"SHT_CUDA_CALLGRAPH"
	.align	4
	.sectionentsize	8
	.align		4
        /*0000*/ 	.word	0x00000000
	.align		4
        /*0004*/ 	.word	0xffffffff
	.align		4
        /*0008*/ 	.word	0x00000000
	.align		4
        /*000c*/ 	.word	0xfffffffe
	.align		4
        /*0010*/ 	.word	0x00000000
	.align		4
        /*0014*/ 	.word	0xfffffffd
	.align		4
        /*0018*/ 	.word	0x00000000
	.align		4
        /*001c*/ 	.word	0xfffffffc


//--------------------- .text.triton_poi_fused_clone_1 --------------------------
	.section	.text.triton_poi_fused_clone_1,"ax",@progbits
	.align	128
        .global         triton_poi_fused_clone_1
        .type           triton_poi_fused_clone_1,@function
        .size           triton_poi_fused_clone_1,(.L_x_1 - triton_poi_fused_clone_1)
        .other          triton_poi_fused_clone_1,@"STO_CUDA_ENTRY STV_DEFAULT"
triton_poi_fused_clone_1:
.text.triton_poi_fused_clone_1:
[----:B------:R-:W0:Y:S01]  /*0000*/  LDC R1, c[0x0][0x28] ;  /* 0x00000a00ff017b82 */ /* 0x000e220000000800 */
[----:B------:R-:W1:Y:S07]  /*0010*/  S2R R0, SR_TID.X ;  /* 0x0000000000007919 */ /* 0x000e6e0000002100 */
[----:B------:R-:W2:Y:S01]  /*0020*/  LDC.64 R10, c[0x0][0x218] ;  /* 0x00008600ff0a7b82 */ /* 0x000ea20000000a00 */
[----:B------:R-:W-:Y:S01]  /*0030*/  ULDC.64 UR4, c[0x0][0x208] ;  /* 0x0000820000047ab9 */ /* 0x000fe20000000a00 */
[----:B------:R-:W3:Y:S06]  /*0040*/  S2R R3, SR_CTAID.X ;  /* 0x0000000000037919 */ /* 0x000eec0000002500 */
[----:B------:R-:W4:Y:S08]  /*0050*/  LDC.64 R8, c[0x0][0x210] ;  /* 0x00008400ff087b82 */ /* 0x000f300000000a00 */
[----:B------:R-:W5:Y:S08]  /*0060*/  LDC.64 R6, c[0x0][0x220] ;  /* 0x00008800ff067b82 */ /* 0x000f700000000a00 */
[----:B------:R-:W2:Y:S01]  /*0070*/  LDC.64 R4, c[0x0][0x228] ;  /* 0x00008a00ff047b82 */ /* 0x000ea20000000a00 */
[----:B-1----:R-:W-:-:S02]  /*0080*/  LOP3.LUT R0, R0, 0x7f, RZ, 0xc0, !PT ;  /* 0x0000007f00007812 */ /* 0x002fc400078ec0ff */
[----:B---3--:R-:W-:-:S03]  /*0090*/  SHF.R.S32.HI R13, RZ, 0x18, R3 ;  /* 0x00000018ff0d7819 */ /* 0x008fc60000011403 */
[----:B------:R-:W-:Y:S01]  /*00a0*/  IMAD R0, R3, 0x80, R0 ;  /* 0x0000008003007824 */ /* 0x000fe200078e0200 */
[----:B------:R-:W-:-:S03]  /*00b0*/  SGXT R13, R13, 0x1 ;  /* 0x000000010d0d781a */ /* 0x000fc60000000200 */
[----:B----4-:R-:W-:Y:S01]  /*00c0*/  IMAD.WIDE R8, R0, 0x4, R8 ;  /* 0x0000000400087825 */ /* 0x010fe200078e0208 */
[----:B------:R-:W-:Y:S02]  /*00d0*/  SHF.R.S32.HI R3, RZ, 0x1f, R0 ;  /* 0x0000001fff037819 */ /* 0x000fe40000011400 */
[-C--:B------:R-:W-:Y:S02]  /*00e0*/  LEA.HI R14, R13, R0.reuse, RZ, 0x6 ;  /* 0x000000000d0e7211 */ /* 0x080fe400078f30ff */
[----:B------:R-:W-:Y:S02]  /*00f0*/  LEA.HI R12, R3, R0, RZ, 0x4 ;  /* 0x00000000030c7211 */ /* 0x000fe400078f20ff */
[----:B------:R-:W1:Y:S01]  /*0100*/  LDC.64 R2, c[0x0][0x230] ;  /* 0x00008c00ff027b82 */ /* 0x000e620000000a00 */
[----:B------:R-:W-:Y:S02]  /*0110*/  SHF.R.S32.HI R15, RZ, 0x6, R14 ;  /* 0x00000006ff0f7819 */ /* 0x000fe4000001140e */
[----:B------:R-:W-:-:S02]  /*0120*/  LOP3.LUT R13, R12, 0xfffffff0, RZ, 0xc0, !PT ;  /* 0xfffffff00c0d7812 */ /* 0x000fc400078ec0ff */
[----:B------:R-:W-:-:S03]  /*0130*/  ISETP.GE.AND P0, PT, R0, 0x100, PT ;  /* 0x000001000000780c */ /* 0x000fc60003f06270 */
[----:B------:R-:W-:Y:S01]  /*0140*/  IMAD.IADD R14, R0, 0x1, -R13 ;  /* 0x00000001000e7824 */ /* 0x000fe200078e0a0d */
[----:B------:R-:W-:Y:S01]  /*0150*/  SHF.R.S32.HI R13, RZ, 0x4, R12 ;  /* 0x00000004ff0d7819 */ /* 0x000fe2000001140c */
[----:B------:R-:W-:-:S03]  /*0160*/  IMAD.MOV.U32 R12, RZ, RZ, RZ ;  /* 0x000000ffff0c7224 */ /* 0x000fc600078e00ff */
[----:B------:R-:W-:Y:S02]  /*0170*/  LEA R17, R15, R14, 0x4 ;  /* 0x0000000e0f117211 */ /* 0x000fe400078e20ff */
[----:B------:R-:W-:-:S04]  /*0180*/  LEA.HI R14, R13, R13, RZ, 0x2 ;  /* 0x0000000d0d0e7211 */ /* 0x000fc800078f10ff */
[----:B------:R-:W-:Y:S01]  /*0190*/  LOP3.LUT R16, R14, 0xfffffffc, RZ, 0xc0, !PT ;  /* 0xfffffffc0e107812 */ /* 0x000fe200078ec0ff */
[C---:B--2---:R-:W-:Y:S01]  /*01a0*/  IMAD.WIDE R14, R17.reuse, 0x4, R10 ;  /* 0x00000004110e7825 */ /* 0x044fe200078e020a */
[----:B------:R-:W-:Y:S02]  /*01b0*/  CS2R R10, SRZ ;  /* 0x00000000000a7805 */ /* 0x000fe4000001ff00 */
[----:B------:R-:W-:Y:S01]  /*01c0*/  IADD3 R13, R13, -R16, RZ ;  /* 0x800000100d0d7210 */ /* 0x000fe20007ffe0ff */
[----:B------:R-:W-:Y:S01]  /*01d0*/  HFMA2.MMA R16, -RZ, RZ, 0, 0 ;  /* 0x00000000ff107435 */ /* 0x000fe200000001ff */
[----:B-----5:R-:W-:Y:S01]  /*01e0*/  IMAD.WIDE R6, R17, 0x4, R6 ;  /* 0x0000000411067825 */ /* 0x020fe200078e0206 */
[----:B------:R2:W3:Y:S03]  /*01f0*/  @!P0 LDG.E.EL R12, desc[UR4][R14.64] ;  /* 0x000000040e0c8981 */ /* 0x0004e6000c2e1900 */
[C---:B0-----:R-:W-:Y:S01]  /*0200*/  IMAD.WIDE R4, R13.reuse, 0x4, R4 ;  /* 0x000000040d047825 */ /* 0x041fe200078e0204 */
[----:B------:R0:W3:Y:S03]  /*0210*/  @!P0 LDG.E R11, desc[UR4][R8.64] ;  /* 0x00000004080b8981 */ /* 0x0000e6000c1e1900 */
[----:B-1----:R-:W-:Y:S01]  /*0220*/  IMAD.WIDE R2, R13, 0x4, R2 ;  /* 0x000000040d027825 */ /* 0x002fe200078e0202 */
[----:B------:R-:W4:Y:S01]  /*0230*/  @!P0 LDG.E.EL R10, desc[UR4][R6.64] ;  /* 0x00000004060a8981 */ /* 0x000f22000c2e1900 */
[----:B--2---:R-:W0:Y:S02]  /*0240*/  LDC.64 R14, c[0x0][0x238] ;  /* 0x00008e00ff0e7b82 */ /* 0x004e240000000a00 */
[----:B------:R-:W-:Y:S01]  /*0250*/  IMAD.MOV.U32 R13, RZ, RZ, RZ ;  /* 0x000000ffff0d7224 */ /* 0x000fe200078e00ff */
[----:B------:R-:W2:Y:S05]  /*0260*/  @!P0 LDG.E.EL R16, desc[UR4][R2.64] ;  /* 0x0000000402108981 */ /* 0x000eaa000c2e1900 */
[----:B------:R-:W2:Y:S01]  /*0270*/  @!P0 LDG.E.EL R13, desc[UR4][R4.64] ;  /* 0x00000004040d8981 */ /* 0x000ea2000c2e1900 */
[----:B0-----:R-:W-:-:S04]  /*0280*/  IMAD.WIDE R8, R0, 0x4, R14 ;  /* 0x0000000400087825 */ /* 0x001fc800078e020e */
[----:B---3--:R-:W-:-:S04]  /*0290*/  FADD R11, -R12, R11 ;  /* 0x0000000b0c0b7221 */ /* 0x008fc80000000100 */
[----:B----4-:R-:W-:-:S04]  /*02a0*/  FMUL R11, R11, R10 ;  /* 0x0000000a0b0b7220 */ /* 0x010fc80000400000 */
[----:B--2---:R-:W-:Y:S01]  /*02b0*/  FFMA R11, R11, R13, R16 ;  /* 0x0000000d0b0b7223 */ /* 0x004fe20000000010 */
[----:B------:R-:W-:Y:S06]  /*02c0*/  @P0 EXIT ;  /* 0x000000000000094d */ /* 0x000fec0003800000 */
[----:B------:R-:W-:Y:S01]  /*02d0*/  STG.E desc[UR4][R8.64], R11 ;  /* 0x0000000b08007986 */ /* 0x000fe2000c101904 */
[----:B------:R-:W-:Y:S05]  /*02e0*/  EXIT ;  /* 0x000000000000794d */ /* 0x000fea0003800000 */
.L_x_0:
[----:B------:R-:W-:-:S00]  /*02f0*/  BRA `(.L_x_0) ;  /* 0xfffffffc00fc7947 */ /* 0x000fc0000383ffff */
[----:B------:R-:W-:-:S00]  /*0300*/  NOP ;  /* 0x0000000000007918 */ /* 0x000fc00000000000 */
[----:B------:R-:W-:-:S00]  /*0310*/  NOP ;  /* 0x0000000000007918 */ /* 0x000fc00000000000 */
[----:B------:R-:W-:-:S00]  /*0320*/  NOP ;  /* 0x0000000000007918 */ /* 0x000fc00000000000 */
[----:B------:R-:W-:-:S00]  /*0330*/  NOP ;  /* 0x0000000000007918 */ /* 0x000fc00000000000 */
[----:B------:R-:W-:-:S00]  /*0340*/  NOP ;  /* 0x0000000000007918 */ /* 0x000fc00000000000 */
[----:B------:R-:W-:-:S00]  /*0350*/  NOP ;  /* 0x0000000000007918 */ /* 0x000fc00000000000 */
[----:B------:R-:W-:-:S00]  /*0360*/  NOP ;  /* 0x0000000000007918 */ /* 0x000fc00000000000 */
[----:B------:R-:W-:-:S00]  /*0370*/  NOP ;  /* 0x0000000000007918 */ /* 0x000fc00000000000 */
.L_x_1:


//--------------------- .nv.constant0.triton_poi_fused_clone_1 --------------------------
	.section	.nv.constant0.triton_poi_fused_clone_1,"a",@progbits
	.sectionflags	@""
	.align	4
.nv.constant0.triton_poi_fused_clone_1:
	.zero		580
